	.headerflags	@"EF_CUDA_TEXMODE_UNIFIED EF_CUDA_64BIT_ADDRESS EF_CUDA_ACCELERATORS EF_CUDA_SM90 EF_CUDA_VIRTUAL_SM(EF_CUDA_SM90)"
	.elftype	@"ET_EXEC"


//--------------------- .nv.info                  --------------------------
	.section	.nv.info,"",@"SHT_CUDA_INFO"
	.align	4


	//----- nvinfo : EIATTR_REGCOUNT
	.align		4
        /*0000*/ 	.byte	0x04, 0x2f
        /*0002*/ 	.short	(.L_1 - .L_0)
	.align		4
.L_0:
        /*0004*/ 	.word	index@(triton_poi_fused_cat_21)
        /*0008*/ 	.word	0x0000001d


	//----- nvinfo : EIATTR_MIN_STACK_SIZE
	.align		4
.L_1:
        /*000c*/ 	.byte	0x04, 0x12
        /*000e*/ 	.short	(.L_3 - .L_2)
	.align		4
.L_2:
        /*0010*/ 	.word	index@(triton_poi_fused_cat_21)
        /*0014*/ 	.word	0x00000000


	//----- nvinfo : EIATTR_FRAME_SIZE
	.align		4
.L_3:
        /*0018*/ 	.byte	0x04, 0x11
        /*001a*/ 	.short	(.L_5 - .L_4)
	.align		4
.L_4:
        /*001c*/ 	.word	index@(triton_poi_fused_cat_21)
        /*0020*/ 	.word	0x00000000


	//----- nvinfo : EIATTR_MIN_STACK_SIZE
	.align		4
.L_5:
        /*0024*/ 	.byte	0x04, 0x12
        /*0026*/ 	.short	(.L_7 - .L_6)
	.align		4
.L_6:
        /*0028*/ 	.word	index@(triton_poi_fused_cat_21)
        /*002c*/ 	.word	0x00000000
.L_7:


//--------------------- .nv.info.triton_poi_fused_cat_21 --------------------------
	.section	.nv.info.triton_poi_fused_cat_21,"",@"SHT_CUDA_INFO"
	.sectionflags	@""
	.align	4


	//----- nvinfo : EIATTR_CUDA_API_VERSION
	.align		4
        /*0000*/ 	.byte	0x04, 0x37
        /*0002*/ 	.short	(.L_9 - .L_8)
.L_8:
        /*0004*/ 	.word	0x0000007c


	//----- nvinfo : EIATTR_KPARAM_INFO
	.align		4
.L_9:
        /*0008*/ 	.byte	0x04, 0x17
        /*000a*/ 	.short	(.L_11 - .L_10)
.L_10:
        /*000c*/ 	.word	0x00000000
        /*0010*/ 	.short	0x0006
        /*0012*/ 	.short	0x0030
        /*0014*/ 	.byte	0x00, 0xf0, 0x11, 0x00


	//----- nvinfo : EIATTR_KPARAM_INFO
	.align		4
.L_11:
        /*0018*/ 	.byte	0x04, 0x17
        /*001a*/ 	.short	(.L_13 - .L_12)
.L_12:
        /*001c*/ 	.word	0x00000000
        /*0020*/ 	.short	0x0005
        /*0022*/ 	.short	0x0028
        /*0024*/ 	.byte	0x00, 0xf4, 0x21, 0x00


	//----- nvinfo : EIATTR_KPARAM_INFO
	.align		4
.L_13:
        /*0028*/ 	.byte	0x04, 0x17
        /*002a*/ 	.short	(.L_15 - .L_14)
.L_14:
        /*002c*/ 	.word	0x00000000
        /*0030*/ 	.short	0x0004
        /*0032*/ 	.short	0x0020
        /*0034*/ 	.byte	0x00, 0xf4, 0x21, 0x00


	//----- nvinfo : EIATTR_KPARAM_INFO
	.align		4
.L_15:
        /*0038*/ 	.byte	0x04, 0x17
        /*003a*/ 	.short	(.L_17 - .L_16)
.L_16:
        /*003c*/ 	.word	0x00000000
        /*0040*/ 	.short	0x0003
        /*0042*/ 	.short	0x0018
        /*0044*/ 	.byte	0x00, 0xf4, 0x21, 0x00


	//----- nvinfo : EIATTR_KPARAM_INFO
	.align		4
.L_17:
        /*0048*/ 	.byte	0x04, 0x17
        /*004a*/ 	.short	(.L_19 - .L_18)
.L_18:
        /*004c*/ 	.word	0x00000000
        /*0050*/ 	.short	0x0002
        /*0052*/ 	.short	0x0010
        /*0054*/ 	.byte	0x00, 0xf4, 0x21, 0x00


	//----- nvinfo : EIATTR_KPARAM_INFO
	.align		4
.L_19:
        /*0058*/ 	.byte	0x04, 0x17
        /*005a*/ 	.short	(.L_21 - .L_20)
.L_20:
        /*005c*/ 	.word	0x00000000
        /*0060*/ 	.short	0x0001
        /*0062*/ 	.short	0x0008
        /*0064*/ 	.byte	0x00, 0xf4, 0x21, 0x00


	//----- nvinfo : EIATTR_KPARAM_INFO
	.align		4
.L_21:
        /*0068*/ 	.byte	0x04, 0x17
        /*006a*/ 	.short	(.L_23 - .L_22)
.L_22:
        /*006c*/ 	.word	0x00000000
        /*0070*/ 	.short	0x0000
        /*0072*/ 	.short	0x0000
        /*0074*/ 	.byte	0x00, 0xf4, 0x21, 0x00


	//----- nvinfo : EIATTR_SPARSE_MMA_MASK
	.align		4
.L_23:
        /*0078*/ 	.byte	0x03, 0x50
        /*007a*/ 	.short	0x0000


	//----- nvinfo : EIATTR_MAXREG_COUNT
	.align		4
        /*007c*/ 	.byte	0x03, 0x1b
        /*007e*/ 	.short	0x00ff


	//----- nvinfo : EIATTR_EXIT_INSTR_OFFSETS
	.align		4
        /*0080*/ 	.byte	0x04, 0x1c
        /*0082*/ 	.short	(.L_25 - .L_24)


	//   ....[0]....
.L_24:
        /*0084*/ 	.word	0x00000940


	//----- nvinfo : EIATTR_REQNTID
	.align		4
.L_25:
        /*0088*/ 	.byte	0x04, 0x10
        /*008a*/ 	.short	(.L_27 - .L_26)
.L_26:
        /*008c*/ 	.word	0x00000080
        /*0090*/ 	.word	0x00000001
        /*0094*/ 	.word	0x00000001


	//----- nvinfo : EIATTR_CBANK_PARAM_SIZE
	.align		4
.L_27:
        /*0098*/ 	.byte	0x03, 0x19
        /*009a*/ 	.short	0x0034


	//----- nvinfo : EIATTR_PARAM_CBANK
	.align		4
        /*009c*/ 	.byte	0x04, 0x0a
        /*009e*/ 	.short	(.L_29 - .L_28)
	.align		4
.L_28:
        /*00a0*/ 	.word	index@(.nv.constant0.triton_poi_fused_cat_21)
        /*00a4*/ 	.short	0x0210
        /*00a6*/ 	.short	0x0034


	//----- nvinfo : EIATTR_SW_WAR
	.align		4
.L_29:
        /*00a8*/ 	.byte	0x04, 0x36
        /*00aa*/ 	.short	(.L_31 - .L_30)
.L_30:
        /*00ac*/ 	.word	0x00000008
.L_31:


//--------------------- .nv.callgraph             --------------------------
	.section	.nv.callgraph,"",@"SHT_CUDA_CALLGRAPH"
	.align	4
	.sectionentsize	8
	.align		4
        /*0000*/ 	.word	0x00000000
	.align		4
        /*0004*/ 	.word	0xffffffff
	.align		4
        /*0008*/ 	.word	0x00000000
	.align		4
        /*000c*/ 	.word	0xfffffffe
	.align		4
        /*0010*/ 	.word	0x00000000
	.align		4
        /*0014*/ 	.word	0xfffffffd
	.align		4
        /*0018*/ 	.word	0x00000000
	.align		4
        /*001c*/ 	.word	0xfffffffc


//--------------------- .text.triton_poi_fused_cat_21 --------------------------
	.section	.text.triton_poi_fused_cat_21,"ax",@progbits
	.align	128
        .global         triton_poi_fused_cat_21
        .type           triton_poi_fused_cat_21,@function
        .size           triton_poi_fused_cat_21,(.L_x_1 - triton_poi_fused_cat_21)
        .other          triton_poi_fused_cat_21,@"STO_CUDA_ENTRY STV_DEFAULT"
triton_poi_fused_cat_21:
.text.triton_poi_fused_cat_21:
[----:B------:R-:W-:Y:S01]  /*0000*/  LDC R1, c[0x0][0x28] ;  /* 0x00000a00ff017b82 */ /* 0x000fe20000000800 */
[----:B------:R-:W1:Y:S01]  /*0010*/  S2R R0, SR_TID.X ;  /* 0x0000000000007919 */ /* 0x000e620000002100 */
[----:B------:R-:W-:Y:S01]  /*0020*/  CS2R R20, SRZ ;  /* 0x0000000000147805 */ /* 0x000fe2000001ff00 */
[----:B------:R-:W-:Y:S01]  /*0030*/  ULDC.64 UR4, c[0x0][0x208] ;  /* 0x0000820000047ab9 */ /* 0x000fe20000000a00 */
[----:B------:R-:W2:Y:S01]  /*0040*/  S2R R3, SR_CTAID.X ;  /* 0x0000000000037919 */ /* 0x000ea20000002500 */
[----:B------:R-:W-:Y:S01]  /*0050*/  CS2R R22, SRZ ;  /* 0x0000000000167805 */ /* 0x000fe2000001ff00 */
[----:B------:R-:W-:Y:S01]  /*0060*/  ULDC.64 UR6, c[0x0][0x210] ;  /* 0x0000840000067ab9 */ /* 0x000fe20000000a00 */
[----:B------:R-:W-:Y:S01]  /*0070*/  ULDC.64 UR8, c[0x0][0x220] ;  /* 0x0000880000087ab9 */ /* 0x000fe20000000a00 */
[----:B-1----:R-:W-:-:S05]  /*0080*/  LOP3.LUT R0, R0, 0x7f, RZ, 0xc0, !PT ;  /* 0x0000007f00007812 */ /* 0x002fca00078ec0ff */
[----:B--2---:R-:W-:Y:S02]  /*0090*/  IMAD R0, R3, 0x80, R0 ;  /* 0x0000008003007824 */ /* 0x004fe400078e0200 */
[----:B------:R-:W1:Y:S03]  /*00a0*/  LDC.64 R2, c[0x0][0x218] ;  /* 0x00008600ff027b82 */ /* 0x000e660000000a00 */
[----:B------:R-:W-:-:S04]  /*00b0*/  SHF.R.S32.HI R5, RZ, 0x1f, R0 ;  /* 0x0000001fff057819 */ /* 0x000fc80000011400 */
[----:B------:R-:W-:-:S04]  /*00c0*/  LEA.HI R4, R5, R0, RZ, 0x6 ;  /* 0x0000000005047211 */ /* 0x000fc800078f30ff */
[----:B------:R-:W-:-:S04]  /*00d0*/  SHF.R.S32.HI R7, RZ, 0x6, R4 ;  /* 0x00000006ff077819 */ /* 0x000fc80000011404 */
[----:B------:R-:W-:-:S04]  /*00e0*/  LEA.HI R6, R7, R7, RZ, 0x5 ;  /* 0x0000000707067211 */ /* 0x000fc800078f28ff */
[----:B------:R-:W-:Y:S02]  /*00f0*/  LOP3.LUT R8, R6, 0xffffffe0, RZ, 0xc0, !PT ;  /* 0xffffffe006087812 */ /* 0x000fe400078ec0ff */
[----:B------:R-:W-:Y:S02]  /*0100*/  LEA.HI R6, R5, R0, RZ, 0xb ;  /* 0x0000000005067211 */ /* 0x000fe400078f58ff */
[----:B------:R-:W-:Y:S01]  /*0110*/  LOP3.LUT R5, R4, 0xffffffc0, RZ, 0xc0, !PT ;  /* 0xffffffc004057812 */ /* 0x000fe200078ec0ff */
[----:B------:R-:W-:Y:S01]  /*0120*/  IMAD.IADD R8, R7, 0x1, -R8 ;  /* 0x0000000107087824 */ /* 0x000fe200078e0a08 */
[----:B------:R-:W-:-:S03]  /*0130*/  SHF.R.S32.HI R24, RZ, 0xb, R6 ;  /* 0x0000000bff187819 */ /* 0x000fc60000011406 */
[----:B------:R-:W-:Y:S01]  /*0140*/  IMAD.IADD R5, R0, 0x1, -R5 ;  /* 0x0000000100057824 */ /* 0x000fe200078e0a05 */
[----:B------:R-:W-:-:S03]  /*0150*/  ISETP.GE.AND P1, PT, R8, 0x8, PT ;  /* 0x000000080800780c */ /* 0x000fc60003f26270 */
[----:B------:R-:W-:-:S04]  /*0160*/  IMAD R5, R24, 0x100, R5 ;  /* 0x0000010018057824 */ /* 0x000fc800078e0205 */
[----:B-1----:R-:W-:-:S06]  /*0170*/  IMAD.WIDE R2, R5, 0x4, R2 ;  /* 0x0000000405027825 */ /* 0x002fcc00078e0202 */
[----:B------:R-:W2:Y:S01]  /*0180*/  @!P1 LDG.E.EL R20, desc[UR4][R2.64] ;  /* 0x0000000402149981 */ /* 0x000ea2000c2e1900 */
[C---:B------:R-:W-:Y:S02]  /*0190*/  ISETP.GT.AND P2, PT, R8.reuse, 0x17, PT ;  /* 0x000000170800780c */ /* 0x040fe40003f44270 */
[----:B------:R-:W-:-:S04]  /*01a0*/  LOP3.LUT R4, R8, 0xfffffff8, RZ, 0xc0, !PT ;  /* 0xfffffff808047812 */ /* 0x000fc800078ec0ff */
[C---:B------:R-:W-:Y:S02]  /*01b0*/  ISETP.NE.AND P3, PT, R4.reuse, 0x10, PT ;  /* 0x000000100400780c */ /* 0x040fe40003f65270 */
[----:B------:R-:W-:-:S05]  /*01c0*/  ISETP.NE.AND P0, PT, R4, 0x8, PT ;  /* 0x000000080400780c */ /* 0x000fca0003f05270 */
[----:B------:R-:W3:Y:S06]  /*01d0*/  @P2 LDG.E.EL R21, desc[UR4][R2.64+0x300] ;  /* 0x0003000402152981 */ /* 0x000eec000c2e1900 */
[----:B------:R-:W4:Y:S04]  /*01e0*/  @!P3 LDG.E.EL R22, desc[UR4][R2.64+0x200] ;  /* 0x000200040216b981 */ /* 0x000f28000c2e1900 */
[----:B------:R1:W5:Y:S01]  /*01f0*/  @!P0 LDG.E.EL R23, desc[UR4][R2.64+0x100] ;  /* 0x0001000402178981 */ /* 0x000362000c2e1900 */
[----:B------:R-:W-:Y:S01]  /*0200*/  IMAD R5, R24, 0x100, R5 ;  /* 0x0000010018057824 */ /* 0x000fe200078e0205 */
[----:B------:R-:W-:Y:S01]  /*0210*/  CS2R R14, SRZ ;  /* 0x00000000000e7805 */ /* 0x000fe2000001ff00 */
[----:B------:R-:W-:Y:S01]  /*0220*/  IMAD.SHL.U32 R8, R8, 0x40, RZ ;  /* 0x0000004008087824 */ /* 0x000fe200078e00ff */
[----:B------:R-:W-:-:S02]  /*0230*/  CS2R R16, SRZ ;  /* 0x0000000000107805 */ /* 0x000fc4000001ff00 */
[----:B------:R-:W-:Y:S02]  /*0240*/  CS2R R12, SRZ ;  /* 0x00000000000c7805 */ /* 0x000fe4000001ff00 */
[----:B------:R-:W-:Y:S02]  /*0250*/  SHF.R.S32.HI R7, RZ, 0x1f, R5 ;  /* 0x0000001fff077819 */ /* 0x000fe40000011405 */
[----:B------:R-:W-:Y:S01]  /*0260*/  IADD3 R5, P4, R8, R5, RZ ;  /* 0x0000000508057210 */ /* 0x000fe20007f9e0ff */
[----:B-1----:R-:W1:Y:S03]  /*0270*/  LDC.64 R2, c[0x0][0x210] ;  /* 0x00008400ff027b82 */ /* 0x002e660000000a00 */
[----:B------:R-:W-:Y:S01]  /*0280*/  LEA.HI.X.SX32 R26, R8, R7, 0x1, P4 ;  /* 0x00000007081a7211 */ /* 0x000fe200020f0eff */
[----:B------:R-:W-:-:S03]  /*0290*/  IMAD.SHL.U32 R25, R5, 0x4, RZ ;  /* 0x0000000405197824 */ /* 0x000fc600078e00ff */
[----:B------:R-:W-:Y:S02]  /*02a0*/  SHF.L.U64.HI R26, R5, 0x2, R26 ;  /* 0x00000002051a7819 */ /* 0x000fe4000001021a */
[----:B------:R-:W-:Y:S02]  /*02b0*/  IADD3 R8, P4, R25, UR6, RZ ;  /* 0x0000000619087c10 */ /* 0x000fe4000ff9e0ff */
[----:B------:R-:W-:Y:S02]  /*02c0*/  IADD3 R10, P5, R25, UR8, RZ ;  /* 0x00000008190a7c10 */ /* 0x000fe4000ffbe0ff */
[----:B------:R-:W-:Y:S01]  /*02d0*/  IADD3.X R9, R26, UR7, RZ, P4, !PT ;  /* 0x000000071a097c10 */ /* 0x000fe2000a7fe4ff */
[----:B------:R-:W-:Y:S01]  /*02e0*/  ULDC.64 UR6, c[0x0][0x228] ;  /* 0x00008a0000067ab9 */ /* 0x000fe20000000a00 */
[----:B------:R-:W-:Y:S02]  /*02f0*/  IADD3.X R11, R26, UR9, RZ, P5, !PT ;  /* 0x000000091a0b7c10 */ /* 0x000fe4000affe4ff */
[----:B------:R-:W-:-:S02]  /*0300*/  IADD3 R4, P4, R25, UR6, RZ ;  /* 0x0000000619047c10 */ /* 0x000fc4000ff9e0ff */
[----:B------:R-:W-:Y:S02]  /*0310*/  CS2R R18, SRZ ;  /* 0x0000000000127805 */ /* 0x000fe4000001ff00 */
[----:B------:R-:W-:Y:S01]  /*0320*/  LOP3.LUT R7, R6, 0xfffff800, RZ, 0xc0, !PT ;  /* 0xfffff80006077812 */ /* 0x000fe200078ec0ff */
[----:B------:R-:W5:Y:S01]  /*0330*/  @!P3 LDG.E R17, desc[UR4][R8.64+-0x1000] ;  /* 0xfff000040811b981 */ /* 0x000f62000c1e1900 */
[----:B------:R-:W-:Y:S01]  /*0340*/  IADD3.X R5, R26, UR7, RZ, P4, !PT ;  /* 0x000000071a057c10 */ /* 0x000fe2000a7fe4ff */
[----:B------:R-:W-:Y:S02]  /*0350*/  ULDC.64 UR6, c[0x0][0x230] ;  /* 0x00008c0000067ab9 */ /* 0x000fe40000000a00 */
[----:B------:R-:W5:Y:S01]  /*0360*/  @!P3 LDG.E R15, desc[UR4][R10.64+-0x1000] ;  /* 0xfff000040a0fb981 */ /* 0x000f62000c1e1900 */
[----:B------:R-:W-:-:S03]  /*0370*/  IADD3 R6, P4, R25, UR6, RZ ;  /* 0x0000000619067c10 */ /* 0x000fc6000ff9e0ff */
[----:B------:R-:W5:Y:S04]  /*0380*/  @P2 LDG.E R16, desc[UR4][R8.64+-0x1800] ;  /* 0xffe8000408102981 */ /* 0x000f68000c1e1900 */
[----:B------:R-:W5:Y:S04]  /*0390*/  @P2 LDG.E R13, desc[UR4][R10.64+-0x1800] ;  /* 0xffe800040a0d2981 */ /* 0x000f68000c1e1900 */
[----:B------:R1:W5:Y:S04]  /*03a0*/  @!P0 LDG.E R14, desc[UR4][R8.64+-0x800] ;  /* 0xfff80004080e8981 */ /* 0x000368000c1e1900 */
[----:B------:R-:W5:Y:S04]  /*03b0*/  @!P3 LDG.E R18, desc[UR4][R4.64+-0x1000] ;  /* 0xfff000040412b981 */ /* 0x000f68000c1e1900 */
[----:B------:R-:W5:Y:S01]  /*03c0*/  @P2 LDG.E R19, desc[UR4][R4.64+-0x1800] ;  /* 0xffe8000404132981 */ /* 0x000f62000c1e1900 */
[----:B01----:R-:W-:Y:S01]  /*03d0*/  IMAD.IADD R9, R0, 0x1, -R7 ;  /* 0x0000000100097824 */ /* 0x003fe200078e0a07 */
[----:B------:R-:W-:Y:S01]  /*03e0*/  IADD3.X R7, R26, UR7, RZ, P4, !PT ;  /* 0x000000071a077c10 */ /* 0x000fe2000a7fe4ff */
[----:B------:R-:W-:Y:S01]  /*03f0*/  IMAD.MOV.U32 R8, RZ, RZ, RZ ;  /* 0x000000ffff087224 */ /* 0x000fe200078e00ff */
[----:B------:R-:W5:Y:S01]  /*0400*/  @!P0 LDG.E R12, desc[UR4][R10.64+-0x800] ;  /* 0xfff800040a0c8981 */ /* 0x000f62000c1e1900 */
[----:B------:R-:W-:-:S04]  /*0410*/  IMAD R9, R24, 0x200, R9 ;  /* 0x0000020018097824 */ /* 0x000fc800078e0209 */
[----:B------:R-:W5:Y:S01]  /*0420*/  @P2 LDG.E R8, desc[UR4][R6.64+-0x1800] ;  /* 0xffe8000406082981 */ /* 0x000f62000c1e1900 */
[----:B------:R-:W-:-:S04]  /*0430*/  IMAD.WIDE R2, R9, 0x4, R2 ;  /* 0x0000000409027825 */ /* 0x000fc800078e0202 */
[----:B------:R-:W-:-:S06]  /*0440*/  IMAD.MOV.U32 R9, RZ, RZ, RZ ;  /* 0x000000ffff097224 */ /* 0x000fcc00078e00ff */
[----:B------:R0:W5:Y:S01]  /*0450*/  @!P1 LDG.E R9, desc[UR4][R2.64] ;  /* 0x0000000402099981 */ /* 0x000162000c1e1900 */
[----:B--2---:R-:W-:-:S05]  /*0460*/  SEL R20, R20, RZ, !P1 ;  /* 0x000000ff14147207 */ /* 0x004fca0004800000 */
[----:B------:R-:W-:-:S04]  /*0470*/  FADD R20, RZ, -R20 ;  /* 0x80000014ff147221 */ /* 0x000fc80000000000 */
[----:B------:R-:W-:-:S05]  /*0480*/  FMUL R20, R20, 1.4426950216293334961 ;  /* 0x3fb8aa3b14147820 */ /* 0x000fca0000400000 */
[----:B------:R-:W-:Y:S02]  /*0490*/  FSETP.GEU.AND P4, PT, R20, -126, PT ;  /* 0xc2fc00001400780b */ /* 0x000fe40003f8e000 */
[----:B---3--:R-:W-:Y:S02]  /*04a0*/  SEL R21, R21, RZ, P2 ;  /* 0x000000ff15157207 */ /* 0x008fe40001000000 */
[----:B----4-:R-:W-:-:S03]  /*04b0*/  SEL R22, R22, RZ, !P3 ;  /* 0x000000ff16167207 */ /* 0x010fc60005800000 */
[----:B------:R-:W-:-:S06]  /*04c0*/  FADD R21, RZ, -R21 ;  /* 0x80000015ff157221 */ /* 0x000fcc0000000000 */
[----:B------:R-:W-:Y:S01]  /*04d0*/  @!P4 FMUL R20, R20, 0.5 ;  /* 0x3f0000001414c820 */ /* 0x000fe20000400000 */
[----:B-----5:R-:W-:-:S03]  /*04e0*/  SEL R23, R23, RZ, !P0 ;  /* 0x000000ff17177207 */ /* 0x020fc60004000000 */
[----:B0-----:R-:W0:Y:S01]  /*04f0*/  MUFU.EX2 R2, R20 ;  /* 0x0000001400027308 */ /* 0x001e220000000800 */
[----:B------:R-:W-:Y:S01]  /*0500*/  FMUL R21, R21, 1.4426950216293334961 ;  /* 0x3fb8aa3b15157820 */ /* 0x000fe20000400000 */
[----:B------:R-:W-:Y:S01]  /*0510*/  FADD R22, RZ, -R22 ;  /* 0x80000016ff167221 */ /* 0x000fe20000000000 */
[----:B------:R-:W-:-:S03]  /*0520*/  FADD R23, RZ, -R23 ;  /* 0x80000017ff177221 */ /* 0x000fc60000000000 */
[----:B------:R-:W-:Y:S01]  /*0530*/  FSETP.GEU.AND P5, PT, R21, -126, PT ;  /* 0xc2fc00001500780b */ /* 0x000fe20003fae000 */
[----:B------:R-:W-:Y:S01]  /*0540*/  FMUL R22, R22, 1.4426950216293334961 ;  /* 0x3fb8aa3b16167820 */ /* 0x000fe20000400000 */
[----:B------:R-:W-:-:S04]  /*0550*/  FMUL R23, R23, 1.4426950216293334961 ;  /* 0x3fb8aa3b17177820 */ /* 0x000fc80000400000 */
[----:B------:R-:W-:Y:S01]  /*0560*/  FSETP.GEU.AND P6, PT, R22, -126, PT ;  /* 0xc2fc00001600780b */ /* 0x000fe20003fce000 */
[----:B0-----:R-:W-:Y:S01]  /*0570*/  @!P4 FMUL R2, R2, R2 ;  /* 0x000000020202c220 */ /* 0x001fe20000400000 */
[----:B------:R-:W-:-:S05]  /*0580*/  FSETP.GEU.AND P4, PT, R23, -126, PT ;  /* 0xc2fc00001700780b */ /* 0x000fca0003f8e000 */
[----:B------:R-:W-:-:S04]  /*0590*/  @!P5 FMUL R21, R21, 0.5 ;  /* 0x3f0000001515d820 */ /* 0x000fc80000400000 */
[----:B------:R-:W0:Y:S02]  /*05a0*/  MUFU.EX2 R5, R21 ;  /* 0x0000001500057308 */ /* 0x000e240000000800 */
[----:B------:R-:W-:Y:S02]  /*05b0*/  @!P6 FMUL R22, R22, 0.5 ;  /* 0x3f0000001616e820 */ /* 0x000fe40000400000 */
[----:B------:R-:W-:-:S04]  /*05c0*/  @!P4 FMUL R23, R23, 0.5 ;  /* 0x3f0000001717c820 */ /* 0x000fc80000400000 */
[----:B------:R-:W1:Y:S01]  /*05d0*/  MUFU.EX2 R4, R22 ;  /* 0x0000001600047308 */ /* 0x000e620000000800 */
[----:B------:R-:W-:-:S07]  /*05e0*/  FADD R2, R2, 1 ;  /* 0x3f80000002027421 */ /* 0x000fce0000000000 */
[----:B------:R-:W2:Y:S01]  /*05f0*/  MUFU.EX2 R3, R23 ;  /* 0x0000001700037308 */ /* 0x000ea20000000800 */
[----:B0-----:R-:W-:Y:S01]  /*0600*/  @!P5 FMUL R5, R5, R5 ;  /* 0x000000050505d220 */ /* 0x001fe20000400000 */
[----:B------:R-:W-:-:S03]  /*0610*/  FSETP.GT.AND P5, PT, R2, 8.50705917302346158658e+37, PT ;  /* 0x7e8000000200780b */ /* 0x000fc60003fa4000 */
[----:B------:R-:W-:Y:S01]  /*0620*/  FADD R11, R5, 1 ;  /* 0x3f800000050b7421 */ /* 0x000fe20000000000 */
[----:B-1----:R-:W-:Y:S01]  /*0630*/  @!P6 FMUL R4, R4, R4 ;  /* 0x000000040404e220 */ /* 0x002fe20000400000 */
[----:B------:R-:W-:-:S03]  /*0640*/  IMAD.MOV.U32 R5, RZ, RZ, 0x3e800000 ;  /* 0x3e800000ff057424 */ /* 0x000fc600078e00ff */
[----:B------:R-:W-:Y:S01]  /*0650*/  FADD R10, R4, 1 ;  /* 0x3f800000040a7421 */ /* 0x000fe20000000000 */
[----:B--2---:R-:W-:Y:S01]  /*0660*/  @!P4 FMUL R3, R3, R3 ;  /* 0x000000030303c220 */ /* 0x004fe20000400000 */
[----:B------:R-:W-:-:S03]  /*0670*/  FSETP.GT.AND P6, PT, R11, 8.50705917302346158658e+37, PT ;  /* 0x7e8000000b00780b */ /* 0x000fc60003fc4000 */
[----:B------:R-:W-:Y:S01]  /*0680*/  FADD R20, R3, 1 ;  /* 0x3f80000003147421 */ /* 0x000fe20000000000 */
[----:B------:R-:W-:Y:S01]  /*0690*/  @P5 FMUL R2, R2, 0.25 ;  /* 0x3e80000002025820 */ /* 0x000fe20000400000 */
[----:B------:R-:W-:Y:S02]  /*06a0*/  FSEL R7, R5, 1, P5 ;  /* 0x3f80000005077808 */ /* 0x000fe40002800000 */
[----:B------:R-:W-:Y:S02]  /*06b0*/  FSETP.GT.AND P4, PT, R10, 8.50705917302346158658e+37, PT ;  /* 0x7e8000000a00780b */ /* 0x000fe40003f84000 */
[----:B------:R-:W-:-:S04]  /*06c0*/  FSETP.GT.AND P5, PT, R20, 8.50705917302346158658e+37, PT ;  /* 0x7e8000001400780b */ /* 0x000fc80003fa4000 */
[----:B------:R-:W-:Y:S01]  /*06d0*/  @P6 FMUL R11, R11, 0.25 ;  /* 0x3e8000000b0b6820 */ /* 0x000fe20000400000 */
[----:B------:R-:W-:Y:S02]  /*06e0*/  SEL R22, R17, RZ, !P3 ;  /* 0x000000ff11167207 */ /* 0x000fe40005800000 */
[----:B------:R-:W-:Y:S01]  /*06f0*/  SEL R15, R15, RZ, !P3 ;  /* 0x000000ff0f0f7207 */ /* 0x000fe20005800000 */
[----:B------:R-:W0:Y:S03]  /*0700*/  MUFU.RCP R4, R11 ;  /* 0x0000000b00047308 */ /* 0x000e260000001000 */
[----:B------:R-:W-:Y:S02]  /*0710*/  @P4 FMUL R10, R10, 0.25 ;  /* 0x3e8000000a0a4820 */ /* 0x000fe40000400000 */
[----:B------:R-:W-:Y:S01]  /*0720*/  @P5 FMUL R20, R20, 0.25 ;  /* 0x3e80000014145820 */ /* 0x000fe20000400000 */
[----:B------:R-:W-:-:S02]  /*0730*/  SEL R16, R16, RZ, P2 ;  /* 0x000000ff10107207 */ /* 0x000fc40001000000 */
[----:B------:R-:W-:Y:S01]  /*0740*/  SEL R13, R13, RZ, P2 ;  /* 0x000000ff0d0d7207 */ /* 0x000fe20001000000 */
[----:B------:R1:W-:Y:S01]  /*0750*/  MUFU.RCP R6, R2 ;  /* 0x0000000200067308 */ /* 0x0003e20000001000 */
[----:B------:R-:W-:Y:S01]  /*0760*/  SEL R18, R18, RZ, !P3 ;  /* 0x000000ff12127207 */ /* 0x000fe20005800000 */
[----:B------:R-:W-:Y:S01]  /*0770*/  FADD R15, R22, R15 ;  /* 0x0000000f160f7221 */ /* 0x000fe20000000000 */
[----:B------:R-:W-:Y:S01]  /*0780*/  SEL R19, R19, RZ, P2 ;  /* 0x000000ff13137207 */ /* 0x000fe20001000000 */
[----:B------:R-:W-:-:S04]  /*0790*/  FADD R16, R16, R13 ;  /* 0x0000000d10107221 */ /* 0x000fc80000000000 */
[----:B------:R-:W2:Y:S01]  /*07a0*/  MUFU.RCP R10, R10 ;  /* 0x0000000a000a7308 */ /* 0x000ea20000001000 */
[----:B-1----:R-:W1:Y:S01]  /*07b0*/  LDC.64 R2, c[0x0][0x238] ;  /* 0x00008e00ff027b82 */ /* 0x002e620000000a00 */
[----:B------:R-:W-:-:S06]  /*07c0*/  FADD R17, R15, R18 ;  /* 0x000000120f117221 */ /* 0x000fcc0000000000 */
[----:B------:R-:W3:Y:S01]  /*07d0*/  MUFU.RCP R20, R20 ;  /* 0x0000001400147308 */ /* 0x000ee20000001000 */
[C---:B------:R-:W-:Y:S01]  /*07e0*/  FSEL R15, R5.reuse, 1, P6 ;  /* 0x3f800000050f7808 */ /* 0x040fe20003000000 */
[----:B------:R-:W-:Y:S01]  /*07f0*/  FADD R19, R16, R19 ;  /* 0x0000001310137221 */ /* 0x000fe20000000000 */
[----:B------:R-:W-:Y:S02]  /*0800*/  SEL R8, R8, RZ, P2 ;  /* 0x000000ff08087207 */ /* 0x000fe40001000000 */
[----:B------:R-:W-:Y:S01]  /*0810*/  FSEL R13, R5, 1, P4 ;  /* 0x3f800000050d7808 */ /* 0x000fe20002000000 */
[----:B0-----:R-:W-:Y:S01]  /*0820*/  FMUL R4, R4, R15 ;  /* 0x0000000f04047220 */ /* 0x001fe20000400000 */
[----:B------:R-:W-:Y:S01]  /*0830*/  SEL R14, R14, RZ, !P0 ;  /* 0x000000ff0e0e7207 */ /* 0x000fe20004000000 */
[----:B------:R-:W-:Y:S01]  /*0840*/  FADD R19, R19, R8 ;  /* 0x0000000813137221 */ /* 0x000fe20000000000 */
[----:B------:R-:W-:Y:S02]  /*0850*/  SEL R11, R12, RZ, !P0 ;  /* 0x000000ff0c0b7207 */ /* 0x000fe40004000000 */
[----:B------:R-:W-:Y:S01]  /*0860*/  FSEL R5, R5, 1, P5 ;  /* 0x3f80000005057808 */ /* 0x000fe20002800000 */
[----:B--2---:R-:W-:Y:S01]  /*0870*/  FMUL R10, R10, R13 ;  /* 0x0000000d0a0a7220 */ /* 0x004fe20000400000 */
[----:B------:R-:W-:Y:S01]  /*0880*/  FFMA R4, R19, R4, R19 ;  /* 0x0000000413047223 */ /* 0x000fe20000000013 */
[----:B------:R-:W-:-:S02]  /*0890*/  FADD R11, R14, R11 ;  /* 0x0000000b0e0b7221 */ /* 0x000fc40000000000 */
[----:B---3--:R-:W-:Y:S01]  /*08a0*/  FMUL R20, R20, R5 ;  /* 0x0000000514147220 */ /* 0x008fe20000400000 */
[----:B------:R-:W-:Y:S01]  /*08b0*/  SEL R9, R9, RZ, !P1 ;  /* 0x000000ff09097207 */ /* 0x000fe20004800000 */
[----:B------:R-:W-:Y:S01]  /*08c0*/  FMUL R6, R6, R7 ;  /* 0x0000000706067220 */ /* 0x000fe20000400000 */
[----:B------:R-:W-:Y:S01]  /*08d0*/  FFMA R10, R17, R10, R17 ;  /* 0x0000000a110a7223 */ /* 0x000fe20000000011 */
[----:B------:R-:W-:Y:S01]  /*08e0*/  FFMA R11, R11, R20, R11 ;  /* 0x000000140b0b7223 */ /* 0x000fe2000000000b */
[----:B------:R-:W-:Y:S01]  /*08f0*/  @P3 FSEL R10, R4, RZ, P2 ;  /* 0x000000ff040a3208 */ /* 0x000fe20001000000 */
[----:B------:R-:W-:Y:S01]  /*0900*/  FFMA R5, R9, R6, R9 ;  /* 0x0000000609057223 */ /* 0x000fe20000000009 */
[----:B-1----:R-:W-:Y:S02]  /*0910*/  IMAD.WIDE R2, R0, 0x4, R2 ;  /* 0x0000000400027825 */ /* 0x002fe400078e0202 */
[----:B------:R-:W-:-:S05]  /*0920*/  @P1 FSEL R5, R11, R10, !P0 ;  /* 0x0000000a0b051208 */ /* 0x000fca0004000000 */
[----:B------:R-:W-:Y:S01]  /*0930*/  STG.E desc[UR4][R2.64], R5 ;  /* 0x0000000502007986 */ /* 0x000fe2000c101904 */
[----:B------:R-:W-:Y:S05]  /*0940*/  EXIT ;  /* 0x000000000000794d */ /* 0x000fea0003800000 */
.L_x_0:
[----:B------:R-:W-:-:S00]  /*0950*/  BRA `(.L_x_0) ;  /* 0xfffffffc00fc7947 */ /* 0x000fc0000383ffff */
[----:B------:R-:W-:-:S00]  /*0960*/  NOP ;  /* 0x0000000000007918 */ /* 0x000fc00000000000 */
        /* <DEDUP_REMOVED lines=9> */
.L_x_1:


//--------------------- .nv.constant0.triton_poi_fused_cat_21 --------------------------
	.section	.nv.constant0.triton_poi_fused_cat_21,"a",@progbits
	.sectionflags	@""
	.align	4
.nv.constant0.triton_poi_fused_cat_21:
	.zero		580
